//
// Generated by NVIDIA NVVM Compiler
//
// Compiler Build ID: CL-36424714
// Cuda compilation tools, release 13.0, V13.0.88
// Based on NVVM 20.0.0
//

.version 9.0
.target sm_100
.address_size 64

	// .globl	_Z2E7PcS_

.visible .entry _Z2E7PcS_(
	.param .u64 .ptr .align 1 _Z2E7PcS__param_0,
	.param .u64 .ptr .align 1 _Z2E7PcS__param_1
)
{
	.reg .pred 	%p<5>;
	.reg .b16 	%rs<7>;
	.reg .b32 	%r<19>;
	.reg .b64 	%rd<19>;

	ld.param.u64 	%rd9, [_Z2E7PcS__param_0];
	ld.param.u64 	%rd10, [_Z2E7PcS__param_1];
	cvta.to.global.u64 	%rd1, %rd10;
	cvta.to.global.u64 	%rd11, %rd9;
	mov.u32 	%r13, %tid.x;
	cvt.u64.u32 	%rd12, %r13;
	add.s64 	%rd2, %rd11, %rd12;
	add.s32 	%r1, %r13, 1;
	mad.lo.s32 	%r2, %r13, %r13, %r13;
	and.b32  	%r3, %r1, 3;
	setp.lt.u32 	%p1, %r13, 3;
	mov.b32 	%r17, 0;
	@%p1 bra 	$L__BB0_3;
	and.b32  	%r17, %r1, 2044;
	ld.global.u8 	%rs6, [%rd2];
	neg.s32 	%r16, %r17;
	cvt.u64.u32 	%rd13, %r2;
	shr.u64 	%rd14, %rd13, 1;
	add.s64 	%rd15, %rd14, %rd1;
	add.s64 	%rd17, %rd15, 1;
$L__BB0_2:
	st.global.u8 	[%rd17+-1], %rs6;
	ld.global.u8 	%rs5, [%rd2];
	st.global.u8 	[%rd17], %rs5;
	st.global.u8 	[%rd17+1], %rs5;
	ld.global.u8 	%rs6, [%rd2];
	st.global.u8 	[%rd17+2], %rs6;
	add.s32 	%r16, %r16, 4;
	add.s64 	%rd17, %rd17, 4;
	setp.ne.s32 	%p2, %r16, 0;
	@%p2 bra 	$L__BB0_2;
$L__BB0_3:
	setp.eq.s32 	%p3, %r3, 0;
	@%p3 bra 	$L__BB0_6;
	ld.global.u8 	%rs4, [%rd2];
	shr.u32 	%r14, %r2, 1;
	add.s32 	%r15, %r17, %r14;
	cvt.u64.u32 	%rd16, %r15;
	add.s64 	%rd18, %rd1, %rd16;
	neg.s32 	%r18, %r3;
$L__BB0_5:
	.pragma "nounroll";
	st.global.u8 	[%rd18], %rs4;
	add.s64 	%rd18, %rd18, 1;
	add.s32 	%r18, %r18, 1;
	setp.ne.s32 	%p4, %r18, 0;
	@%p4 bra 	$L__BB0_5;
$L__BB0_6:
	ret;

}


// ===== COMPILED SASS (sm_100) =====

	.target	sm_100

	.elftype	@"ET_EXEC"


//--------------------- .note.nv.tkinfo           --------------------------
	.section	.note.nv.tkinfo,"",@"SHT_NOTE"
	.sectionflags	@"SHF_NOTE_NV_TKINFO"
	.tkinfo
        /*0018*/ 	.word	0x00000002
        /*0030*/ 	.string	""
        /*0030*/ 	.string	"ptxas"
        /*0030*/ 	.string	"Cuda compilation tools, release 13.0, V13.0.88"
        /*0030*/ 	.string	"Build cuda_13.0.r13.0/compiler.36424714_0"
        /*0030*/ 	.string	"-arch sm_100 -m 64 "



//--------------------- .note.nv.cuinfo           --------------------------
	.section	.note.nv.cuinfo,"",@"SHT_NOTE"
	.sectionflags	@"SHF_NOTE_NV_CUINFO"
        /*0018*/ 	.short	0x0002
        /*001a*/ 	.short	0x0064
        /*001c*/ 	.short	0x0082
	.zero		2


//--------------------- .nv.info                  --------------------------
	.section	.nv.info,"",@"SHT_CUDA_INFO"
	.align	4


	//----- nvinfo : EIATTR_REGCOUNT
	.align		4
        /*0000*/ 	.byte	0x04, 0x2f
        /*0002*/ 	.short	(.L_1 - .L_0)
	.align		4
.L_0:
        /*0004*/ 	.word	index@(_Z2E7PcS_)
        /*0008*/ 	.word	0x00000016


	//----- nvinfo : EIATTR_FRAME_SIZE
	.align		4
.L_1:
        /*000c*/ 	.byte	0x04, 0x11
        /*000e*/ 	.short	(.L_3 - .L_2)
	.align		4
.L_2:
        /*0010*/ 	.word	index@(_Z2E7PcS_)
        /*0014*/ 	.word	0x00000000


	//----- nvinfo : EIATTR_MIN_STACK_SIZE
	.align		4
.L_3:
        /*0018*/ 	.byte	0x04, 0x12
        /*001a*/ 	.short	(.L_5 - .L_4)
	.align		4
.L_4:
        /*001c*/ 	.word	index@(_Z2E7PcS_)
        /*0020*/ 	.word	0x00000000
.L_5:


//--------------------- .nv.compat                --------------------------
	.section	.nv.compat,"",@"SHT_CUDA_COMPAT_INFO"
	.align	4
        /*0000*/ 	.byte	0x02, 0x09, 0x00, 0x00, 0x02, 0x02, 0x01, 0x00, 0x02, 0x05, 0x05, 0x00, 0x03, 0x07, 0x01, 0x01
        /*0010*/ 	.byte	0x02, 0x03, 0x00, 0x00, 0x02, 0x06, 0x01, 0x00, 0x04, 0x0b, 0x08, 0x00, 0x09, 0x00, 0x00, 0x00
        /*0020*/ 	.byte	0x00, 0x00, 0x00, 0x00


//--------------------- .nv.info._Z2E7PcS_        --------------------------
	.section	.nv.info._Z2E7PcS_,"",@"SHT_CUDA_INFO"
	.sectionflags	@""
	.align	4


	//----- nvinfo : EIATTR_CUDA_API_VERSION
	.align		4
        /*0000*/ 	.byte	0x04, 0x37
        /*0002*/ 	.short	(.L_7 - .L_6)
.L_6:
        /*0004*/ 	.word	0x00000082


	//----- nvinfo : EIATTR_KPARAM_INFO
	.align		4
.L_7:
        /*0008*/ 	.byte	0x04, 0x17
        /*000a*/ 	.short	(.L_9 - .L_8)
.L_8:
        /*000c*/ 	.word	0x00000000
        /*0010*/ 	.short	0x0001
        /*0012*/ 	.short	0x0008
        /*0014*/ 	.byte	0x00, 0xf5, 0x21, 0x00


	//----- nvinfo : EIATTR_KPARAM_INFO
	.align		4
.L_9:
        /*0018*/ 	.byte	0x04, 0x17
        /*001a*/ 	.short	(.L_11 - .L_10)
.L_10:
        /*001c*/ 	.word	0x00000000
        /*0020*/ 	.short	0x0000
        /*0022*/ 	.short	0x0000
        /*0024*/ 	.byte	0x00, 0xf5, 0x21, 0x00


	//----- nvinfo : EIATTR_SPARSE_MMA_MASK
	.align		4
.L_11:
        /*0028*/ 	.byte	0x03, 0x50
        /*002a*/ 	.short	0x0000


	//----- nvinfo : EIATTR_MAXREG_COUNT
	.align		4
        /*002c*/ 	.byte	0x03, 0x1b
        /*002e*/ 	.short	0x00ff


	//----- nvinfo : EIATTR_MERCURY_ISA_VERSION
	.align		4
        /*0030*/ 	.byte	0x03, 0x5f
        /*0032*/ 	.short	0x0101


	//----- nvinfo : EIATTR_VRC_CTA_INIT_COUNT
	.align		4
        /*0034*/ 	.byte	0x02, 0x4a
	.zero		1
	.zero		1


	//----- nvinfo : EIATTR_EXIT_INSTR_OFFSETS
	.align		4
        /*0038*/ 	.byte	0x04, 0x1c
        /*003a*/ 	.short	(.L_13 - .L_12)


	//   ....[0]....
.L_12:
        /*003c*/ 	.word	0x00000680


	//   ....[1]....
        /*0040*/ 	.word	0x00000770


	//----- nvinfo : EIATTR_CRS_STACK_SIZE
	.align		4
.L_13:
        /*0044*/ 	.byte	0x04, 0x1e
        /*0046*/ 	.short	(.L_15 - .L_14)
.L_14:
        /*0048*/ 	.word	0x00000000


	//----- nvinfo : EIATTR_CBANK_PARAM_SIZE
	.align		4
.L_15:
        /*004c*/ 	.byte	0x03, 0x19
        /*004e*/ 	.short	0x0010


	//----- nvinfo : EIATTR_PARAM_CBANK
	.align		4
        /*0050*/ 	.byte	0x04, 0x0a
        /*0052*/ 	.short	(.L_17 - .L_16)
	.align		4
.L_16:
        /*0054*/ 	.word	index@(.nv.constant0._Z2E7PcS_)
        /*0058*/ 	.short	0x0380
        /*005a*/ 	.short	0x0010


	//----- nvinfo : EIATTR_SW_WAR
	.align		4
.L_17:
        /*005c*/ 	.byte	0x04, 0x36
        /*005e*/ 	.short	(.L_19 - .L_18)
.L_18:
        /*0060*/ 	.word	0x00000008
.L_19:


//--------------------- .nv.callgraph             --------------------------
	.section	.nv.callgraph,"",@"SHT_CUDA_CALLGRAPH"
	.align	4
	.sectionentsize	8
	.align		4
        /*0000*/ 	.word	0x00000000
	.align		4
        /*0004*/ 	.word	0xffffffff
	.align		4
        /*0008*/ 	.word	0x00000000
	.align		4
        /*000c*/ 	.word	0xfffffffe
	.align		4
        /*0010*/ 	.word	0x00000000
	.align		4
        /*0014*/ 	.word	0xfffffffd
	.align		4
        /*0018*/ 	.word	0x00000000
	.align		4
        /*001c*/ 	.word	0xfffffffc


//--------------------- .text._Z2E7PcS_           --------------------------
	.section	.text._Z2E7PcS_,"ax",@progbits
	.align	128
        .global         _Z2E7PcS_
        .type           _Z2E7PcS_,@function
        .size           _Z2E7PcS_,(.L_x_11 - _Z2E7PcS_)
        .other          _Z2E7PcS_,@"STO_CUDA_ENTRY STV_DEFAULT"
_Z2E7PcS_:
.text._Z2E7PcS_:
[----:B------:R-:W-:Y:S01]  /*0000*/  LDC R1, c[0x0][0x37c] ;  /* 0x0000df00ff017b82 */ /* 0x000fe20000000800 */
[----:B------:R-:W0:Y:S01]  /*0010*/  S2R R7, SR_TID.X ;  /* 0x0000000000077919 */ /* 0x000e220000002100 */
[----:B------:R-:W1:Y:S01]  /*0020*/  LDCU.64 UR6, c[0x0][0x380] ;  /* 0x00007000ff0677ac */ /* 0x000e620008000a00 */
[----:B------:R-:W-:Y:S01]  /*0030*/  BSSY.RECONVERGENT B1, `(.L_x_0) ;  /* 0x0000062000017945 */ /* 0x000fe20003800200 */
[----:B------:R-:W-:Y:S01]  /*0040*/  IMAD.MOV.U32 R6, RZ, RZ, RZ ;  /* 0x000000ffff067224 */ /* 0x000fe200078e00ff */
[----:B------:R-:W2:Y:S01]  /*0050*/  LDCU.64 UR4, c[0x0][0x358] ;  /* 0x00006b00ff0477ac */ /* 0x000ea20008000a00 */
[C---:B0-----:R-:W-:Y:S01]  /*0060*/  ISETP.GE.U32.AND P0, PT, R7.reuse, 0x3, PT ;  /* 0x000000030700780c */ /* 0x041fe20003f06070 */
[C---:B------:R-:W-:Y:S01]  /*0070*/  VIADD R4, R7.reuse, 0x1 ;  /* 0x0000000107047836 */ /* 0x040fe20000000000 */
[C---:B-1----:R-:W-:Y:S01]  /*0080*/  IADD3 R2, P1, PT, R7.reuse, UR6, RZ ;  /* 0x0000000607027c10 */ /* 0x042fe2000ff3e0ff */
[----:B------:R-:W-:-:S03]  /*0090*/  IMAD R7, R7, R7, R7 ;  /* 0x0000000707077224 */ /* 0x000fc600078e0207 */
[----:B------:R-:W-:Y:S01]  /*00a0*/  LOP3.LUT R0, R4, 0x3, RZ, 0xc0, !PT ;  /* 0x0000000304007812 */ /* 0x000fe200078ec0ff */
[----:B------:R-:W-:-:S06]  /*00b0*/  IMAD.X R3, RZ, RZ, UR7, P1 ;  /* 0x00000007ff037e24 */ /* 0x000fcc00088e06ff */
[----:B--2---:R-:W-:Y:S05]  /*00c0*/  @!P0 BRA `(.L_x_1) ;  /* 0x0000000400608947 */ /* 0x004fea0003800000 */
[----:B------:R0:W5:Y:S01]  /*00d0*/  LDG.E.U8 R9, desc[UR4][R2.64] ;  /* 0x0000000402097981 */ /* 0x000162000c1e1100 */
[----:B------:R-:W1:Y:S01]  /*00e0*/  LDCU.64 UR6, c[0x0][0x388] ;  /* 0x00007100ff0677ac */ /* 0x000e620008000a00 */
[----:B------:R-:W-:Y:S01]  /*00f0*/  LOP3.LUT R6, R4, 0x7fc, RZ, 0xc0, !PT ;  /* 0x000007fc04067812 */ /* 0x000fe200078ec0ff */
[----:B------:R-:W-:Y:S01]  /*0100*/  BSSY.RELIABLE B0, `(.L_x_2) ;  /* 0x0000047000007945 */ /* 0x000fe20003800100 */
[----:B------:R-:W-:-:S03]  /*0110*/  SHF.R.U64 R4, R7, 0x1, RZ ;  /* 0x0000000107047819 */ /* 0x000fc600000012ff */
[----:B------:R-:W-:-:S05]  /*0120*/  IMAD.MOV R8, RZ, RZ, -R6 ;  /* 0x000000ffff087224 */ /* 0x000fca00078e0a06 */
[----:B------:R-:W-:Y:S02]  /*0130*/  ISETP.GE.AND P0, PT, R8, RZ, PT ;  /* 0x000000ff0800720c */ /* 0x000fe40003f06270 */
[----:B-1----:R-:W-:-:S05]  /*0140*/  IADD3.X R4, P1, PT, R4, UR6, RZ, PT, !PT ;  /* 0x0000000604047c10 */ /* 0x002fca000bf3e4ff */
[----:B------:R-:W-:-:S06]  /*0150*/  IMAD.X R5, RZ, RZ, UR7, P1 ;  /* 0x00000007ff057e24 */ /* 0x000fcc00088e06ff */
[----:B0-----:R-:W-:Y:S05]  /*0160*/  @P0 BRA `(.L_x_3) ;  /* 0x0000000400000947 */ /* 0x001fea0003800000 */
[----:B------:R-:W-:Y:S01]  /*0170*/  IMAD.MOV R10, RZ, RZ, -R8 ;  /* 0x000000ffff0a7224 */ /* 0x000fe200078e0a08 */
[----:B------:R-:W-:Y:S01]  /*0180*/  BSSY.RECONVERGENT B2, `(.L_x_4) ;  /* 0x0000024000027945 */ /* 0x000fe20003800200 */
[----:B------:R-:W-:-:S03]  /*0190*/  PLOP3.LUT P0, PT, PT, PT, PT, 0x80, 0x8 ;  /* 0x000000000008781c */ /* 0x000fc60003f0f070 */
[----:B------:R-:W-:-:S13]  /*01a0*/  ISETP.GT.AND P1, PT, R10, 0xc, PT ;  /* 0x0000000c0a00780c */ /* 0x000fda0003f24270 */
[----:B------:R-:W-:Y:S05]  /*01b0*/  @!P1 BRA `(.L_x_5) ;  /* 0x0000000000809947 */ /* 0x000fea0003800000 */
[----:B------:R-:W-:-:S13]  /*01c0*/  PLOP3.LUT P0, PT, PT, PT, PT, 0x8, 0x80 ;  /* 0x000000000080781c */ /* 0x000fda0003f0e170 */
.L_x_6:
[----:B-----5:R-:W-:Y:S04]  /*01d0*/  STG.E.U8 desc[UR4][R4.64+-0x1], R9 ;  /* 0xffffff0904007986 */ /* 0x020fe8000c101104 */
[----:B------:R-:W2:Y:S04]  /*01e0*/  LDG.E.U8 R11, desc[UR4][R2.64] ;  /* 0x00000004020b7981 */ /* 0x000ea8000c1e1100 */
[----:B--2---:R-:W-:Y:S04]  /*01f0*/  STG.E.U8 desc[UR4][R4.64], R11 ;  /* 0x0000000b04007986 */ /* 0x004fe8000c101104 */
[----:B------:R0:W-:Y:S04]  /*0200*/  STG.E.U8 desc[UR4][R4.64+0x1], R11 ;  /* 0x0000010b04007986 */ /* 0x0001e8000c101104 */
[----:B------:R-:W2:Y:S04]  /*0210*/  LDG.E.U8 R13, desc[UR4][R2.64] ;  /* 0x00000004020d7981 */ /* 0x000ea8000c1e1100 */
[----:B--2---:R-:W-:Y:S04]  /*0220*/  STG.E.U8 desc[UR4][R4.64+0x2], R13 ;  /* 0x0000020d04007986 */ /* 0x004fe8000c101104 */
[----:B------:R1:W-:Y:S04]  /*0230*/  STG.E.U8 desc[UR4][R4.64+0x3], R13 ;  /* 0x0000030d04007986 */ /* 0x0003e8000c101104 */
[----:B------:R-:W2:Y:S04]  /*0240*/  LDG.E.U8 R15, desc[UR4][R2.64] ;  /* 0x00000004020f7981 */ /* 0x000ea8000c1e1100 */
[----:B--2---:R-:W-:Y:S04]  /*0250*/  STG.E.U8 desc[UR4][R4.64+0x4], R15 ;  /* 0x0000040f04007986 */ /* 0x004fe8000c101104 */
[----:B------:R2:W-:Y:S04]  /*0260*/  STG.E.U8 desc[UR4][R4.64+0x5], R15 ;  /* 0x0000050f04007986 */ /* 0x0005e8000c101104 */
[----:B------:R-:W3:Y:S04]  /*0270*/  LDG.E.U8 R17, desc[UR4][R2.64] ;  /* 0x0000000402117981 */ /* 0x000ee8000c1e1100 */
[----:B---3--:R-:W-:Y:S04]  /*0280*/  STG.E.U8 desc[UR4][R4.64+0x6], R17 ;  /* 0x0000061104007986 */ /* 0x008fe8000c101104 */
[----:B------:R-:W-:Y:S04]  /*0290*/  STG.E.U8 desc[UR4][R4.64+0x7], R17 ;  /* 0x0000071104007986 */ /* 0x000fe8000c101104 */
[----:B------:R-:W3:Y:S04]  /*02a0*/  LDG.E.U8 R19, desc[UR4][R2.64] ;  /* 0x0000000402137981 */ /* 0x000ee8000c1e1100 */
[----:B---3--:R-:W-:Y:S04]  /*02b0*/  STG.E.U8 desc[UR4][R4.64+0x8], R19 ;  /* 0x0000081304007986 */ /* 0x008fe8000c101104 */
[----:B------:R-:W-:Y:S04]  /*02c0*/  STG.E.U8 desc[UR4][R4.64+0x9], R19 ;  /* 0x0000091304007986 */ /* 0x000fe8000c101104 */
[----:B0-----:R-:W3:Y:S04]  /*02d0*/  LDG.E.U8 R11, desc[UR4][R2.64] ;  /* 0x00000004020b7981 */ /* 0x001ee8000c1e1100 */
[----:B---3--:R-:W-:Y:S04]  /*02e0*/  STG.E.U8 desc[UR4][R4.64+0xa], R11 ;  /* 0x00000a0b04007986 */ /* 0x008fe8000c101104 */
[----:B------:R-:W-:Y:S04]  /*02f0*/  STG.E.U8 desc[UR4][R4.64+0xb], R11 ;  /* 0x00000b0b04007986 */ /* 0x000fe8000c101104 */
[----:B-1----:R-:W3:Y:S01]  /*0300*/  LDG.E.U8 R13, desc[UR4][R2.64] ;  /* 0x00000004020d7981 */ /* 0x002ee2000c1e1100 */
[----:B------:R-:W-:-:S05]  /*0310*/  VIADD R8, R8, 0x10 ;  /* 0x0000001008087836 */ /* 0x000fca0000000000 */
[----:B------:R-:W-:Y:S01]  /*0320*/  ISETP.GE.AND P1, PT, R8, -0xc, PT ;  /* 0xfffffff40800780c */ /* 0x000fe20003f26270 */
[----:B---3--:R-:W-:Y:S04]  /*0330*/  STG.E.U8 desc[UR4][R4.64+0xc], R13 ;  /* 0x00000c0d04007986 */ /* 0x008fe8000c101104 */
[----:B------:R-:W-:Y:S04]  /*0340*/  STG.E.U8 desc[UR4][R4.64+0xd], R13 ;  /* 0x00000d0d04007986 */ /* 0x000fe8000c101104 */
[----:B------:R-:W3:Y:S01]  /*0350*/  LDG.E.U8 R9, desc[UR4][R2.64] ;  /* 0x0000000402097981 */ /* 0x000ee2000c1e1100 */
[----:B------:R-:W-:-:S05]  /*0360*/  IADD3 R10, P2, PT, R4, 0x10, RZ ;  /* 0x00000010040a7810 */ /* 0x000fca0007f5e0ff */
[----:B--2---:R-:W-:Y:S01]  /*0370*/  IMAD.X R15, RZ, RZ, R5, P2 ;  /* 0x000000ffff0f7224 */ /* 0x004fe200010e0605 */
[----:B---3--:R0:W-:Y:S02]  /*0380*/  STG.E.U8 desc[UR4][R4.64+0xe], R9 ;  /* 0x00000e0904007986 */ /* 0x0081e4000c101104 */
[----:B0-----:R-:W-:Y:S01]  /*0390*/  MOV R4, R10 ;  /* 0x0000000a00047202 */ /* 0x001fe20000000f00 */
[----:B------:R-:W-:Y:S01]  /*03a0*/  IMAD.MOV.U32 R5, RZ, RZ, R15 ;  /* 0x000000ffff057224 */ /* 0x000fe200078e000f */
[----:B------:R-:W-:Y:S06]  /*03b0*/  @!P1 BRA `(.L_x_6) ;  /* 0xfffffffc00849947 */ /* 0x000fec000383ffff */
.L_x_5:
[----:B------:R-:W-:Y:S05]  /*03c0*/  BSYNC.RECONVERGENT B2 ;  /* 0x0000000000027941 */ /* 0x000fea0003800200 */
.L_x_4:
[----:B------:R-:W-:Y:S01]  /*03d0*/  IMAD.MOV R10, RZ, RZ, -R8 ;  /* 0x000000ffff0a7224 */ /* 0x000fe200078e0a08 */
[----:B------:R-:W-:Y:S04]  /*03e0*/  BSSY.RECONVERGENT B2, `(.L_x_7) ;  /* 0x0000015000027945 */ /* 0x000fe80003800200 */
[----:B------:R-:W-:-:S13]  /*03f0*/  ISETP.GT.AND P1, PT, R10, 0x4, PT ;  /* 0x000000040a00780c */ /* 0x000fda0003f24270 */
[----:B------:R-:W-:Y:S05]  /*0400*/  @!P1 BRA `(.L_x_8) ;  /* 0x0000000000489947 */ /* 0x000fea0003800000 */
[----:B-----5:R0:W-:Y:S04]  /*0410*/  STG.E.U8 desc[UR4][R4.64+-0x1], R9 ;  /* 0xffffff0904007986 */ /* 0x0201e8000c101104 */
[----:B------:R-:W2:Y:S04]  /*0420*/  LDG.E.U8 R11, desc[UR4][R2.64] ;  /* 0x00000004020b7981 */ /* 0x000ea8000c1e1100 */
[----:B--2---:R-:W-:Y:S04]  /*0430*/  STG.E.U8 desc[UR4][R4.64], R11 ;  /* 0x0000000b04007986 */ /* 0x004fe8000c101104 */
[----:B------:R1:W-:Y:S04]  /*0440*/  STG.E.U8 desc[UR4][R4.64+0x1], R11 ;  /* 0x0000010b04007986 */ /* 0x0003e8000c101104 */
[----:B------:R-:W2:Y:S04]  /*0450*/  LDG.E.U8 R13, desc[UR4][R2.64] ;  /* 0x00000004020d7981 */ /* 0x000ea8000c1e1100 */
[----:B--2---:R-:W-:Y:S04]  /*0460*/  STG.E.U8 desc[UR4][R4.64+0x2], R13 ;  /* 0x0000020d04007986 */ /* 0x004fe8000c101104 */
[----:B------:R-:W-:Y:S04]  /*0470*/  STG.E.U8 desc[UR4][R4.64+0x3], R13 ;  /* 0x0000030d04007986 */ /* 0x000fe8000c101104 */
[----:B------:R-:W2:Y:S01]  /*0480*/  LDG.E.U8 R15, desc[UR4][R2.64] ;  /* 0x00000004020f7981 */ /* 0x000ea2000c1e1100 */
[----:B------:R-:W-:-:S03]  /*0490*/  IADD3 R10, P1, PT, R4, 0x8, RZ ;  /* 0x00000008040a7810 */ /* 0x000fc60007f3e0ff */
[----:B--2---:R-:W-:Y:S04]  /*04a0*/  STG.E.U8 desc[UR4][R4.64+0x4], R15 ;  /* 0x0000040f04007986 */ /* 0x004fe8000c101104 */
[----:B------:R-:W-:Y:S04]  /*04b0*/  STG.E.U8 desc[UR4][R4.64+0x5], R15 ;  /* 0x0000050f04007986 */ /* 0x000fe8000c101104 */
[----:B0-----:R-:W2:Y:S01]  /*04c0*/  LDG.E.U8 R9, desc[UR4][R2.64] ;  /* 0x0000000402097981 */ /* 0x001ea2000c1e1100 */
[----:B-1----:R-:W-:Y:S01]  /*04d0*/  IMAD.X R11, RZ, RZ, R5, P1 ;  /* 0x000000ffff0b7224 */ /* 0x002fe200008e0605 */
[----:B------:R-:W-:Y:S01]  /*04e0*/  PLOP3.LUT P0, PT, PT, PT, PT, 0x8, 0x80 ;  /* 0x000000000080781c */ /* 0x000fe20003f0e170 */
[----:B------:R-:W-:Y:S01]  /*04f0*/  VIADD R8, R8, 0x8 ;  /* 0x0000000808087836 */ /* 0x000fe20000000000 */
[----:B--2---:R0:W-:Y:S02]  /*0500*/  STG.E.U8 desc[UR4][R4.64+0x6], R9 ;  /* 0x0000060904007986 */ /* 0x0041e4000c101104 */
[----:B0-----:R-:W-:Y:S01]  /*0510*/  IMAD.MOV.U32 R4, RZ, RZ, R10 ;  /* 0x000000ffff047224 */ /* 0x001fe200078e000a */
[----:B------:R-:W-:-:S08]  /*0520*/  MOV R5, R11 ;  /* 0x0000000b00057202 */ /* 0x000fd00000000f00 */
.L_x_8:
[----:B------:R-:W-:Y:S05]  /*0530*/  BSYNC.RECONVERGENT B2 ;  /* 0x0000000000027941 */ /* 0x000fea0003800200 */
.L_x_7:
[----:B------:R-:W-:-:S13]  /*0540*/  ISETP.NE.OR P0, PT, R8, RZ, P0 ;  /* 0x000000ff0800720c */ /* 0x000fda0000705670 */
[----:B------:R-:W-:Y:S05]  /*0550*/  @!P0 BREAK.RELIABLE B0 ;  /* 0x0000000000008942 */ /* 0x000fea0003800100 */
[----:B------:R-:W-:Y:S05]  /*0560*/  @!P0 BRA `(.L_x_1) ;  /* 0x0000000000388947 */ /* 0x000fea0003800000 */
.L_x_3:
[----:B------:R-:W-:Y:S05]  /*0570*/  BSYNC.RELIABLE B0 ;  /* 0x0000000000007941 */ /* 0x000fea0003800100 */
.L_x_2:
[----:B-----5:R0:W-:Y:S04]  /*0580*/  STG.E.U8 desc[UR4][R4.64+-0x1], R9 ;  /* 0xffffff0904007986 */ /* 0x0201e8000c101104 */
[----:B------:R-:W2:Y:S01]  /*0590*/  LDG.E.U8 R11, desc[UR4][R2.64] ;  /* 0x00000004020b7981 */ /* 0x000ea2000c1e1100 */
[----:B------:R-:W-:-:S05]  /*05a0*/  VIADD R8, R8, 0x4 ;  /* 0x0000000408087836 */ /* 0x000fca0000000000 */
[----:B------:R-:W-:Y:S01]  /*05b0*/  ISETP.NE.AND P0, PT, R8, RZ, PT ;  /* 0x000000ff0800720c */ /* 0x000fe20003f05270 */
[----:B--2---:R-:W-:Y:S04]  /*05c0*/  STG.E.U8 desc[UR4][R4.64], R11 ;  /* 0x0000000b04007986 */ /* 0x004fe8000c101104 */
[----:B------:R-:W-:Y:S04]  /*05d0*/  STG.E.U8 desc[UR4][R4.64+0x1], R11 ;  /* 0x0000010b04007986 */ /* 0x000fe8000c101104 */
[----:B0-----:R-:W2:Y:S01]  /*05e0*/  LDG.E.U8 R9, desc[UR4][R2.64] ;  /* 0x0000000402097981 */ /* 0x001ea2000c1e1100 */
[----:B------:R-:W-:-:S05]  /*05f0*/  IADD3 R10, P1, PT, R4, 0x4, RZ ;  /* 0x00000004040a7810 */ /* 0x000fca0007f3e0ff */
[----:B------:R-:W-:Y:S01]  /*0600*/  IMAD.X R13, RZ, RZ, R5, P1 ;  /* 0x000000ffff0d7224 */ /* 0x000fe200008e0605 */
[----:B--2---:R0:W-:Y:S02]  /*0610*/  STG.E.U8 desc[UR4][R4.64+0x2], R9 ;  /* 0x0000020904007986 */ /* 0x0041e4000c101104 */
[----:B0-----:R-:W-:Y:S02]  /*0620*/  IMAD.MOV.U32 R4, RZ, RZ, R10 ;  /* 0x000000ffff047224 */ /* 0x001fe400078e000a */
[----:B------:R-:W-:Y:S01]  /*0630*/  IMAD.MOV.U32 R5, RZ, RZ, R13 ;  /* 0x000000ffff057224 */ /* 0x000fe200078e000d */
[----:B------:R-:W-:Y:S06]  /*0640*/  @P0 BRA `(.L_x_2) ;  /* 0xfffffffc00cc0947 */ /* 0x000fec000383ffff */
.L_x_1:
[----:B------:R-:W-:Y:S05]  /*0650*/  BSYNC.RECONVERGENT B1 ;  /* 0x0000000000017941 */ /* 0x000fea0003800200 */
.L_x_0:
[----:B------:R-:W-:Y:S05]  /*0660*/  WARPSYNC.ALL ;  /* 0x0000000000007948 */ /* 0x000fea0003800000 */
[----:B------:R-:W-:-:S13]  /*0670*/  ISETP.NE.AND P0, PT, R0, RZ, PT ;  /* 0x000000ff0000720c */ /* 0x000fda0003f05270 */
[----:B------:R-:W-:Y:S05]  /*0680*/  @!P0 EXIT ;  /* 0x000000000000894d */ /* 0x000fea0003800000 */
[----:B------:R0:W5:Y:S01]  /*0690*/  LDG.E.U8 R5, desc[UR4][R2.64] ;  /* 0x0000000402057981 */ /* 0x000162000c1e1100 */
[----:B------:R-:W1:Y:S01]  /*06a0*/  LDCU.64 UR6, c[0x0][0x388] ;  /* 0x00007100ff0677ac */ /* 0x000e620008000a00 */
[----:B------:R-:W-:Y:S01]  /*06b0*/  LEA.HI R6, R7, R6, RZ, 0x1f ;  /* 0x0000000607067211 */ /* 0x000fe200078ff8ff */
[----:B------:R-:W-:-:S03]  /*06c0*/  IMAD.MOV R0, RZ, RZ, -R0 ;  /* 0x000000ffff007224 */ /* 0x000fc600078e0a00 */
[----:B-1----:R-:W-:-:S04]  /*06d0*/  IADD3 R6, P0, PT, R6, UR6, RZ ;  /* 0x0000000606067c10 */ /* 0x002fc8000ff1e0ff */
[----:B0-----:R-:W-:-:S09]  /*06e0*/  IADD3.X R7, PT, PT, RZ, UR7, RZ, P0, !PT ;  /* 0x00000007ff077c10 */ /* 0x001fd200087fe4ff */
.L_x_9:
[----:B------:R-:W-:Y:S01]  /*06f0*/  IMAD.MOV.U32 R2, RZ, RZ, R6 ;  /* 0x000000ffff027224 */ /* 0x000fe200078e0006 */
[----:B------:R-:W-:Y:S01]  /*0700*/  IADD3 R6, P1, PT, R6, 0x1, RZ ;  /* 0x0000000106067810 */ /* 0x000fe20007f3e0ff */
[--C-:B------:R-:W-:Y:S02]  /*0710*/  IMAD.MOV.U32 R3, RZ, RZ, R7.reuse ;  /* 0x000000ffff037224 */ /* 0x100fe400078e0007 */
[----:B------:R-:W-:Y:S02]  /*0720*/  VIADD R0, R0, 0x1 ;  /* 0x0000000100007836 */ /* 0x000fe40000000000 */
[----:B------:R-:W-:Y:S01]  /*0730*/  IMAD.X R7, RZ, RZ, R7, P1 ;  /* 0x000000ffff077224 */ /* 0x000fe200008e0607 */
[----:B-----5:R0:W-:Y:S02]  /*0740*/  STG.E.U8 desc[UR4][R2.64], R5 ;  /* 0x0000000502007986 */ /* 0x0201e4000c101104 */
[----:B------:R-:W-:-:S13]  /*0750*/  ISETP.NE.AND P0, PT, R0, RZ, PT ;  /* 0x000000ff0000720c */ /* 0x000fda0003f05270 */
[----:B0-----:R-:W-:Y:S05]  /*0760*/  @P0 BRA `(.L_x_9) ;  /* 0xfffffffc00e00947 */ /* 0x001fea000383ffff */
[----:B------:R-:W-:Y:S05]  /*0770*/  EXIT ;  /* 0x000000000000794d */ /* 0x000fea0003800000 */
.L_x_10:
[----:B------:R-:W-:-:S00]  /*0780*/  BRA `(.L_x_10) ;  /* 0xfffffffc00fc7947 */ /* 0x000fc0000383ffff */
[----:B------:R-:W-:-:S00]  /*0790*/  NOP ;  /* 0x0000000000007918 */ /* 0x000fc00000000000 */
        /* <DEDUP_REMOVED lines=14> */
.L_x_11:


//--------------------- .nv.shared.reserved.0     --------------------------
	.section	.nv.shared.reserved.0,"aw",@nobits
	.weak		__nv_reservedSMEM_offset_0_alias
	.size		__nv_reservedSMEM_offset_0_alias, 0, 64
	.other		__nv_reservedSMEM_offset_0_alias,@"STO_CUDA_RESERVED_SHARED STV_DEFAULT"
__nv_reservedSMEM_offset_0_alias:
	.zero		0
	.zero		64


//--------------------- .nv.constant0._Z2E7PcS_   --------------------------
	.section	.nv.constant0._Z2E7PcS_,"a",@progbits
	.sectionflags	@""
	.align	4
.nv.constant0._Z2E7PcS_:
	.zero		912


//--------------------- SYMBOLS --------------------------

	.type		.nv.reservedSmem.offset0,@object
	.size		.nv.reservedSmem.offset0,0x4
